//
// Generated by NVIDIA NVVM Compiler
//
// Compiler Build ID: CL-36424714
// Cuda compilation tools, release 13.0, V13.0.88
// Based on NVVM 20.0.0
//

.version 9.0
.target sm_100
.address_size 64

	// .globl	_Z16device_greetingsv
.extern .func  (.param .b32 func_retval0) vprintf
(
	.param .b64 vprintf_param_0,
	.param .b64 vprintf_param_1
)
;
.global .align 1 .b8 $str[10] = {70, 117, 99, 107, 32, 121, 111, 117, 10};

.visible .entry _Z16device_greetingsv()
{
	.reg .b32 	%r<3>;
	.reg .b64 	%rd<3>;

	mov.u64 	%rd1, $str;
	cvta.global.u64 	%rd2, %rd1;
	{ // callseq 0, 0
	.param .b64 param0;
	st.param.b64 	[param0], %rd2;
	.param .b64 param1;
	st.param.b64 	[param1], 0;
	.param .b32 retval0;
	call.uni (retval0), 
	vprintf, 
	(
	param0, 
	param1
	);
	ld.param.b32 	%r1, [retval0];
	} // callseq 0
	ret;

}


// ===== COMPILED SASS (sm_100) =====

	.target	sm_100

	.elftype	@"ET_EXEC"


//--------------------- .note.nv.tkinfo           --------------------------
	.section	.note.nv.tkinfo,"",@"SHT_NOTE"
	.sectionflags	@"SHF_NOTE_NV_TKINFO"
	.tkinfo
        /*0018*/ 	.word	0x00000002
        /*0030*/ 	.string	""
        /*0030*/ 	.string	"ptxas"
        /*0030*/ 	.string	"Cuda compilation tools, release 13.0, V13.0.88"
        /*0030*/ 	.string	"Build cuda_13.0.r13.0/compiler.36424714_0"
        /*0030*/ 	.string	"-arch sm_100 -m 64 "



//--------------------- .note.nv.cuinfo           --------------------------
	.section	.note.nv.cuinfo,"",@"SHT_NOTE"
	.sectionflags	@"SHF_NOTE_NV_CUINFO"
        /*0018*/ 	.short	0x0002
        /*001a*/ 	.short	0x0064
        /*001c*/ 	.short	0x0082
	.zero		2


//--------------------- .nv.info                  --------------------------
	.section	.nv.info,"",@"SHT_CUDA_INFO"
	.align	4


	//----- nvinfo : EIATTR_REGCOUNT
	.align		4
        /*0000*/ 	.byte	0x04, 0x2f
        /*0002*/ 	.short	(.L_2 - .L_1)
	.align		4
.L_1:
        /*0004*/ 	.word	index@(_Z16device_greetingsv)
        /*0008*/ 	.word	0x00000018


	//----- nvinfo : EIATTR_FRAME_SIZE
	.align		4
.L_2:
        /*000c*/ 	.byte	0x04, 0x11
        /*000e*/ 	.short	(.L_4 - .L_3)
	.align		4
.L_3:
        /*0010*/ 	.word	index@(_Z16device_greetingsv)
        /*0014*/ 	.word	0x00000000


	//----- nvinfo : EIATTR_MIN_STACK_SIZE
	.align		4
.L_4:
        /*0018*/ 	.byte	0x04, 0x12
        /*001a*/ 	.short	(.L_6 - .L_5)
	.align		4
.L_5:
        /*001c*/ 	.word	index@(_Z16device_greetingsv)
        /*0020*/ 	.word	0x00000000
.L_6:


//--------------------- .nv.compat                --------------------------
	.section	.nv.compat,"",@"SHT_CUDA_COMPAT_INFO"
	.align	4
        /*0000*/ 	.byte	0x02, 0x09, 0x00, 0x00, 0x02, 0x02, 0x01, 0x00, 0x02, 0x05, 0x05, 0x00, 0x03, 0x07, 0x01, 0x01
        /*0010*/ 	.byte	0x02, 0x03, 0x00, 0x00, 0x02, 0x06, 0x01, 0x00, 0x04, 0x0b, 0x08, 0x00, 0x09, 0x00, 0x00, 0x00
        /*0020*/ 	.byte	0x00, 0x00, 0x00, 0x00


//--------------------- .nv.info._Z16device_greetingsv --------------------------
	.section	.nv.info._Z16device_greetingsv,"",@"SHT_CUDA_INFO"
	.sectionflags	@""
	.align	4


	//----- nvinfo : EIATTR_CUDA_API_VERSION
	.align		4
        /*0000*/ 	.byte	0x04, 0x37
        /*0002*/ 	.short	(.L_8 - .L_7)
.L_7:
        /*0004*/ 	.word	0x00000082


	//----- nvinfo : EIATTR_SPARSE_MMA_MASK
	.align		4
.L_8:
        /*0008*/ 	.byte	0x03, 0x50
        /*000a*/ 	.short	0x0000


	//----- nvinfo : EIATTR_MAXREG_COUNT
	.align		4
        /*000c*/ 	.byte	0x03, 0x1b
        /*000e*/ 	.short	0x00ff


	//----- nvinfo : EIATTR_EXTERNS
	.align		4
        /*0010*/ 	.byte	0x04, 0x0f
        /*0012*/ 	.short	(.L_10 - .L_9)


	//   ....[0]....
	.align		4
.L_9:
        /*0014*/ 	.word	index@(vprintf)


	//----- nvinfo : EIATTR_MERCURY_ISA_VERSION
	.align		4
.L_10:
        /*0018*/ 	.byte	0x03, 0x5f
        /*001a*/ 	.short	0x0101


	//----- nvinfo : EIATTR_VRC_CTA_INIT_COUNT
	.align		4
        /*001c*/ 	.byte	0x02, 0x4a
	.zero		1
	.zero		1


	//----- nvinfo : EIATTR_SYSCALL_OFFSETS
	.align		4
        /*0020*/ 	.byte	0x04, 0x46
        /*0022*/ 	.short	(.L_12 - .L_11)


	//   ....[0]....
.L_11:
        /*0024*/ 	.word	0x00000080


	//----- nvinfo : EIATTR_EXIT_INSTR_OFFSETS
	.align		4
.L_12:
        /*0028*/ 	.byte	0x04, 0x1c
        /*002a*/ 	.short	(.L_14 - .L_13)


	//   ....[0]....
.L_13:
        /*002c*/ 	.word	0x00000090


	//----- nvinfo : EIATTR_SW_WAR
	.align		4
.L_14:
        /*0030*/ 	.byte	0x04, 0x36
        /*0032*/ 	.short	(.L_16 - .L_15)
.L_15:
        /*0034*/ 	.word	0x00000008
.L_16:


//--------------------- .nv.callgraph             --------------------------
	.section	.nv.callgraph,"",@"SHT_CUDA_CALLGRAPH"
	.align	4
	.sectionentsize	8
	.align		4
        /*0000*/ 	.word	0x00000000
	.align		4
        /*0004*/ 	.word	0xffffffff
	.align		4
        /*0008*/ 	.word	index@(_Z16device_greetingsv)
	.align		4
        /*000c*/ 	.word	index@(vprintf)
	.align		4
        /*0010*/ 	.word	0x00000000
	.align		4
        /*0014*/ 	.word	0xfffffffe
	.align		4
        /*0018*/ 	.word	0x00000000
	.align		4
        /*001c*/ 	.word	0xfffffffd
	.align		4
        /*0020*/ 	.word	0x00000000
	.align		4
        /*0024*/ 	.word	0xfffffffc


//--------------------- .nv.constant4             --------------------------
	.section	.nv.constant4,"a",@progbits
	.align	8
	.align		8
.nv.constant4:
        /*0000*/ 	.dword	vprintf
	.align		8
        /*0008*/ 	.dword	$str


//--------------------- .text._Z16device_greetingsv --------------------------
	.section	.text._Z16device_greetingsv,"ax",@progbits
	.align	128
        .global         _Z16device_greetingsv
        .type           _Z16device_greetingsv,@function
        .size           _Z16device_greetingsv,(.L_x_2 - _Z16device_greetingsv)
        .other          _Z16device_greetingsv,@"STO_CUDA_ENTRY STV_DEFAULT"
_Z16device_greetingsv:
.text._Z16device_greetingsv:
[----:B------:R-:W0:Y:S01]  /*0000*/  LDC R1, c[0x0][0x37c] ;  /* 0x0000df00ff017b82 */ /* 0x000e220000000800 */
[----:B------:R-:W-:Y:S01]  /*0010*/  MOV R0, 0x0 ;  /* 0x0000000000007802 */ /* 0x000fe20000000f00 */
[----:B------:R-:W1:Y:S01]  /*0020*/  LDCU.64 UR4, c[0x4][0x8] ;  /* 0x01000100ff0477ac */ /* 0x000e620008000a00 */
[----:B------:R-:W-:-:S05]  /*0030*/  CS2R R6, SRZ ;  /* 0x0000000000067805 */ /* 0x000fca000001ff00 */
[----:B------:R2:W3:Y:S01]  /*0040*/  LDC.64 R2, c[0x4][R0] ;  /* 0x0100000000027b82 */ /* 0x0004e20000000a00 */
[----:B-1----:R-:W-:Y:S02]  /*0050*/  IMAD.U32 R4, RZ, RZ, UR4 ;  /* 0x00000004ff047e24 */ /* 0x002fe4000f8e00ff */
[----:B--2---:R-:W-:-:S07]  /*0060*/  IMAD.U32 R5, RZ, RZ, UR5 ;  /* 0x00000005ff057e24 */ /* 0x004fce000f8e00ff */
[----:B------:R-:W-:-:S07]  /*0070*/  LEPC R20, `(.L_x_0) ;  /* 0x000000001014794e */ /* 0x000fce0000000000 */
[----:B0--3--:R-:W-:Y:S05]  /*0080*/  CALL.ABS.NOINC R2 ;  /* 0x0000000002007343 */ /* 0x009fea0003c00000 */
.L_x_0:
[----:B------:R-:W-:Y:S05]  /*0090*/  EXIT ;  /* 0x000000000000794d */ /* 0x000fea0003800000 */
.L_x_1:
[----:B------:R-:W-:-:S00]  /*00a0*/  BRA `(.L_x_1) ;  /* 0xfffffffc00fc7947 */ /* 0x000fc0000383ffff */
[----:B------:R-:W-:-:S00]  /*00b0*/  NOP ;  /* 0x0000000000007918 */ /* 0x000fc00000000000 */
        /* <DEDUP_REMOVED lines=12> */
.L_x_2:


//--------------------- .nv.global.init           --------------------------
	.section	.nv.global.init,"aw",@progbits
.nv.global.init:
	.type		$str,@object
	.size		$str,(.L_0 - $str)
$str:
        /*0000*/ 	.byte	0x46, 0x75, 0x63, 0x6b, 0x20, 0x79, 0x6f, 0x75, 0x0a, 0x00
.L_0:


//--------------------- .nv.shared.reserved.0     --------------------------
	.section	.nv.shared.reserved.0,"aw",@nobits
	.weak		__nv_reservedSMEM_offset_0_alias
	.size		__nv_reservedSMEM_offset_0_alias, 0, 64
	.other		__nv_reservedSMEM_offset_0_alias,@"STO_CUDA_RESERVED_SHARED STV_DEFAULT"
__nv_reservedSMEM_offset_0_alias:
	.zero		0
	.zero		64


//--------------------- .nv.constant0._Z16device_greetingsv --------------------------
	.section	.nv.constant0._Z16device_greetingsv,"a",@progbits
	.sectionflags	@""
	.align	4
.nv.constant0._Z16device_greetingsv:
	.zero		896


//--------------------- SYMBOLS --------------------------

	.type		.nv.reservedSmem.offset0,@object
	.size		.nv.reservedSmem.offset0,0x4
	.type		vprintf,@function
